//
// Generated by NVIDIA NVVM Compiler
//
// Compiler Build ID: CL-36424714
// Cuda compilation tools, release 13.0, V13.0.88
// Based on NVVM 20.0.0
//

.version 9.0
.target sm_100
.address_size 64

	// .globl	_Z23reduceInterleavedUnrollPiS_j

.visible .entry _Z23reduceInterleavedUnrollPiS_j(
	.param .u64 .ptr .align 1 _Z23reduceInterleavedUnrollPiS_j_param_0,
	.param .u64 .ptr .align 1 _Z23reduceInterleavedUnrollPiS_j_param_1,
	.param .u32 _Z23reduceInterleavedUnrollPiS_j_param_2
)
{
	.reg .pred 	%p<17>;
	.reg .b32 	%r<49>;
	.reg .b64 	%rd<23>;

	ld.param.u64 	%rd4, [_Z23reduceInterleavedUnrollPiS_j_param_0];
	ld.param.u64 	%rd3, [_Z23reduceInterleavedUnrollPiS_j_param_1];
	ld.param.u32 	%r20, [_Z23reduceInterleavedUnrollPiS_j_param_2];
	cvta.to.global.u64 	%rd1, %rd4;
	mov.u32 	%r1, %tid.x;
	mov.u32 	%r2, %ctaid.x;
	mov.u32 	%r3, %ntid.x;
	mul.lo.s32 	%r21, %r3, %r2;
	shl.b32 	%r4, %r21, 1;
	add.s32 	%r5, %r4, %r1;
	add.s32 	%r6, %r5, %r3;
	setp.ge.u32 	%p1, %r6, %r20;
	@%p1 bra 	$L__BB0_2;
	mul.wide.u32 	%rd5, %r6, 4;
	add.s64 	%rd6, %rd1, %rd5;
	ld.global.u32 	%r22, [%rd6];
	mul.wide.u32 	%rd7, %r5, 4;
	add.s64 	%rd8, %rd1, %rd7;
	ld.global.u32 	%r23, [%rd8];
	add.s32 	%r24, %r23, %r22;
	st.global.u32 	[%rd8], %r24;
$L__BB0_2:
	mul.wide.u32 	%rd9, %r4, 4;
	add.s64 	%rd2, %rd1, %rd9;
	bar.sync 	0;
	setp.lt.u32 	%p2, %r3, 66;
	@%p2 bra 	$L__BB0_8;
	mov.u32 	%r46, %r3;
$L__BB0_4:
	mov.u32 	%r7, %r46;
	shr.u32 	%r46, %r7, 1;
	setp.ge.u32 	%p3, %r1, %r46;
	@%p3 bra 	$L__BB0_7;
	div.u32 	%r25, %r3, %r46;
	mul.lo.s32 	%r9, %r25, %r1;
	shr.u32 	%r26, %r25, 1;
	add.s32 	%r10, %r9, %r26;
	add.s32 	%r27, %r10, %r4;
	setp.ge.u32 	%p4, %r27, %r20;
	@%p4 bra 	$L__BB0_7;
	mul.wide.u32 	%rd10, %r10, 4;
	add.s64 	%rd11, %rd2, %rd10;
	ld.global.u32 	%r28, [%rd11];
	mul.wide.u32 	%rd12, %r9, 4;
	add.s64 	%rd13, %rd2, %rd12;
	ld.global.u32 	%r29, [%rd13];
	add.s32 	%r30, %r29, %r28;
	st.global.u32 	[%rd13], %r30;
$L__BB0_7:
	bar.sync 	0;
	setp.gt.u32 	%p5, %r7, 131;
	@%p5 bra 	$L__BB0_4;
$L__BB0_8:
	setp.gt.u32 	%p6, %r1, 31;
	@%p6 bra 	$L__BB0_18;
	setp.lt.u32 	%p7, %r3, 33;
	@%p7 bra 	$L__BB0_14;
	shr.u32 	%r33, %r3, 5;
	mul.lo.s32 	%r11, %r33, %r1;
	shr.u32 	%r12, %r3, 6;
	add.s32 	%r13, %r4, %r11;
	setp.ge.u32 	%p9, %r13, %r20;
	mov.b32 	%r48, 0;
	@%p9 bra 	$L__BB0_12;
	mul.wide.u32 	%rd16, %r11, 4;
	add.s64 	%rd17, %rd2, %rd16;
	ld.global.u32 	%r48, [%rd17];
$L__BB0_12:
	add.s32 	%r34, %r13, %r12;
	setp.ge.u32 	%p10, %r34, %r20;
	@%p10 bra 	$L__BB0_16;
	add.s32 	%r35, %r11, %r12;
	mul.wide.u32 	%rd18, %r35, 4;
	add.s64 	%rd19, %rd2, %rd18;
	ld.global.u32 	%r36, [%rd19];
	add.s32 	%r48, %r36, %r48;
	bra.uni 	$L__BB0_16;
$L__BB0_14:
	setp.ge.u32 	%p8, %r5, %r20;
	mov.b32 	%r48, 0;
	@%p8 bra 	$L__BB0_16;
	mul.wide.u32 	%rd14, %r1, 4;
	add.s64 	%rd15, %rd2, %rd14;
	ld.global.u32 	%r48, [%rd15];
$L__BB0_16:
	shfl.sync.down.b32	%r37|%p11, %r48, 16, 31, -1;
	add.s32 	%r38, %r37, %r48;
	shfl.sync.down.b32	%r39|%p12, %r38, 8, 31, -1;
	add.s32 	%r40, %r38, %r39;
	shfl.sync.down.b32	%r41|%p13, %r40, 4, 31, -1;
	add.s32 	%r42, %r40, %r41;
	shfl.sync.down.b32	%r43|%p14, %r42, 2, 31, -1;
	add.s32 	%r44, %r42, %r43;
	shfl.sync.down.b32	%r45|%p15, %r44, 1, 31, -1;
	add.s32 	%r19, %r44, %r45;
	setp.ne.s32 	%p16, %r1, 0;
	@%p16 bra 	$L__BB0_18;
	cvta.to.global.u64 	%rd20, %rd3;
	mul.wide.u32 	%rd21, %r2, 4;
	add.s64 	%rd22, %rd20, %rd21;
	st.global.u32 	[%rd22], %r19;
$L__BB0_18:
	ret;

}


// ===== COMPILED SASS (sm_100) =====

	.target	sm_100

	.elftype	@"ET_EXEC"


//--------------------- .note.nv.tkinfo           --------------------------
	.section	.note.nv.tkinfo,"",@"SHT_NOTE"
	.sectionflags	@"SHF_NOTE_NV_TKINFO"
	.tkinfo
        /*0018*/ 	.word	0x00000002
        /*0030*/ 	.string	""
        /*0030*/ 	.string	"ptxas"
        /*0030*/ 	.string	"Cuda compilation tools, release 13.0, V13.0.88"
        /*0030*/ 	.string	"Build cuda_13.0.r13.0/compiler.36424714_0"
        /*0030*/ 	.string	"-arch sm_100 -m 64 "



//--------------------- .note.nv.cuinfo           --------------------------
	.section	.note.nv.cuinfo,"",@"SHT_NOTE"
	.sectionflags	@"SHF_NOTE_NV_CUINFO"
        /*0018*/ 	.short	0x0002
        /*001a*/ 	.short	0x0064
        /*001c*/ 	.short	0x0082
	.zero		2


//--------------------- .nv.info                  --------------------------
	.section	.nv.info,"",@"SHT_CUDA_INFO"
	.align	4


	//----- nvinfo : EIATTR_REGCOUNT
	.align		4
        /*0000*/ 	.byte	0x04, 0x2f
        /*0002*/ 	.short	(.L_1 - .L_0)
	.align		4
.L_0:
        /*0004*/ 	.word	index@(_Z23reduceInterleavedUnrollPiS_j)
        /*0008*/ 	.word	0x00000012


	//----- nvinfo : EIATTR_FRAME_SIZE
	.align		4
.L_1:
        /*000c*/ 	.byte	0x04, 0x11
        /*000e*/ 	.short	(.L_3 - .L_2)
	.align		4
.L_2:
        /*0010*/ 	.word	index@(_Z23reduceInterleavedUnrollPiS_j)
        /*0014*/ 	.word	0x00000000


	//----- nvinfo : EIATTR_MIN_STACK_SIZE
	.align		4
.L_3:
        /*0018*/ 	.byte	0x04, 0x12
        /*001a*/ 	.short	(.L_5 - .L_4)
	.align		4
.L_4:
        /*001c*/ 	.word	index@(_Z23reduceInterleavedUnrollPiS_j)
        /*0020*/ 	.word	0x00000000
.L_5:


//--------------------- .nv.compat                --------------------------
	.section	.nv.compat,"",@"SHT_CUDA_COMPAT_INFO"
	.align	4
        /*0000*/ 	.byte	0x02, 0x09, 0x00, 0x00, 0x02, 0x02, 0x01, 0x00, 0x02, 0x05, 0x05, 0x00, 0x03, 0x07, 0x01, 0x01
        /*0010*/ 	.byte	0x02, 0x03, 0x00, 0x00, 0x02, 0x06, 0x01, 0x00, 0x04, 0x0b, 0x08, 0x00, 0x09, 0x00, 0x00, 0x00
        /*0020*/ 	.byte	0x00, 0x00, 0x00, 0x00


//--------------------- .nv.info._Z23reduceInterleavedUnrollPiS_j --------------------------
	.section	.nv.info._Z23reduceInterleavedUnrollPiS_j,"",@"SHT_CUDA_INFO"
	.sectionflags	@""
	.align	4


	//----- nvinfo : EIATTR_CUDA_API_VERSION
	.align		4
        /*0000*/ 	.byte	0x04, 0x37
        /*0002*/ 	.short	(.L_7 - .L_6)
.L_6:
        /*0004*/ 	.word	0x00000082


	//----- nvinfo : EIATTR_KPARAM_INFO
	.align		4
.L_7:
        /*0008*/ 	.byte	0x04, 0x17
        /*000a*/ 	.short	(.L_9 - .L_8)
.L_8:
        /*000c*/ 	.word	0x00000000
        /*0010*/ 	.short	0x0002
        /*0012*/ 	.short	0x0010
        /*0014*/ 	.byte	0x00, 0xf0, 0x11, 0x00


	//----- nvinfo : EIATTR_KPARAM_INFO
	.align		4
.L_9:
        /*0018*/ 	.byte	0x04, 0x17
        /*001a*/ 	.short	(.L_11 - .L_10)
.L_10:
        /*001c*/ 	.word	0x00000000
        /*0020*/ 	.short	0x0001
        /*0022*/ 	.short	0x0008
        /*0024*/ 	.byte	0x00, 0xf5, 0x21, 0x00


	//----- nvinfo : EIATTR_KPARAM_INFO
	.align		4
.L_11:
        /*0028*/ 	.byte	0x04, 0x17
        /*002a*/ 	.short	(.L_13 - .L_12)
.L_12:
        /*002c*/ 	.word	0x00000000
        /*0030*/ 	.short	0x0000
        /*0032*/ 	.short	0x0000
        /*0034*/ 	.byte	0x00, 0xf5, 0x21, 0x00


	//----- nvinfo : EIATTR_SPARSE_MMA_MASK
	.align		4
.L_13:
        /*0038*/ 	.byte	0x03, 0x50
        /*003a*/ 	.short	0x0000


	//----- nvinfo : EIATTR_MAXREG_COUNT
	.align		4
        /*003c*/ 	.byte	0x03, 0x1b
        /*003e*/ 	.short	0x00ff


	//----- nvinfo : EIATTR_NUM_BARRIERS
	.align		4
        /*0040*/ 	.byte	0x02, 0x4c
        /*0042*/ 	.byte	0x01
	.zero		1


	//----- nvinfo : EIATTR_MERCURY_ISA_VERSION
	.align		4
        /*0044*/ 	.byte	0x03, 0x5f
        /*0046*/ 	.short	0x0101


	//----- nvinfo : EIATTR_COOP_GROUP_MASK_REGIDS
	.align		4
        /*0048*/ 	.byte	0x04, 0x29
        /*004a*/ 	.short	(.L_15 - .L_14)


	//   ....[0]....
.L_14:
        /*004c*/ 	.word	0xffffffff


	//   ....[1]....
        /*0050*/ 	.word	0xffffffff


	//   ....[2]....
        /*0054*/ 	.word	0xffffffff


	//   ....[3]....
        /*0058*/ 	.word	0xffffffff


	//   ....[4]....
        /*005c*/ 	.word	0xffffffff


	//----- nvinfo : EIATTR_COOP_GROUP_INSTR_OFFSETS
	.align		4
.L_15:
        /*0060*/ 	.byte	0x04, 0x28
        /*0062*/ 	.short	(.L_17 - .L_16)


	//   ....[0]....
.L_16:
        /*0064*/ 	.word	0x00000610


	//   ....[1]....
        /*0068*/ 	.word	0x00000640


	//   ....[2]....
        /*006c*/ 	.word	0x00000660


	//   ....[3]....
        /*0070*/ 	.word	0x00000680


	//   ....[4]....
        /*0074*/ 	.word	0x000006a0


	//----- nvinfo : EIATTR_VRC_CTA_INIT_COUNT
	.align		4
.L_17:
        /*0078*/ 	.byte	0x02, 0x4a
	.zero		1
	.zero		1


	//----- nvinfo : EIATTR_EXIT_INSTR_OFFSETS
	.align		4
        /*007c*/ 	.byte	0x04, 0x1c
        /*007e*/ 	.short	(.L_19 - .L_18)


	//   ....[0]....
.L_18:
        /*0080*/ 	.word	0x00000430


	//   ....[1]....
        /*0084*/ 	.word	0x000006b0


	//   ....[2]....
        /*0088*/ 	.word	0x00000700


	//----- nvinfo : EIATTR_CRS_STACK_SIZE
	.align		4
.L_19:
        /*008c*/ 	.byte	0x04, 0x1e
        /*008e*/ 	.short	(.L_21 - .L_20)
.L_20:
        /*0090*/ 	.word	0x00000000


	//----- nvinfo : EIATTR_CBANK_PARAM_SIZE
	.align		4
.L_21:
        /*0094*/ 	.byte	0x03, 0x19
        /*0096*/ 	.short	0x0014


	//----- nvinfo : EIATTR_PARAM_CBANK
	.align		4
        /*0098*/ 	.byte	0x04, 0x0a
        /*009a*/ 	.short	(.L_23 - .L_22)
	.align		4
.L_22:
        /*009c*/ 	.word	index@(.nv.constant0._Z23reduceInterleavedUnrollPiS_j)
        /*00a0*/ 	.short	0x0380
        /*00a2*/ 	.short	0x0014


	//----- nvinfo : EIATTR_SW_WAR
	.align		4
.L_23:
        /*00a4*/ 	.byte	0x04, 0x36
        /*00a6*/ 	.short	(.L_25 - .L_24)
.L_24:
        /*00a8*/ 	.word	0x00000008
.L_25:


//--------------------- .nv.callgraph             --------------------------
	.section	.nv.callgraph,"",@"SHT_CUDA_CALLGRAPH"
	.align	4
	.sectionentsize	8
	.align		4
        /*0000*/ 	.word	0x00000000
	.align		4
        /*0004*/ 	.word	0xffffffff
	.align		4
        /*0008*/ 	.word	0x00000000
	.align		4
        /*000c*/ 	.word	0xfffffffe
	.align		4
        /*0010*/ 	.word	0x00000000
	.align		4
        /*0014*/ 	.word	0xfffffffd
	.align		4
        /*0018*/ 	.word	0x00000000
	.align		4
        /*001c*/ 	.word	0xfffffffc


//--------------------- .text._Z23reduceInterleavedUnrollPiS_j --------------------------
	.section	.text._Z23reduceInterleavedUnrollPiS_j,"ax",@progbits
	.align	128
        .global         _Z23reduceInterleavedUnrollPiS_j
        .type           _Z23reduceInterleavedUnrollPiS_j,@function
        .size           _Z23reduceInterleavedUnrollPiS_j,(.L_x_12 - _Z23reduceInterleavedUnrollPiS_j)
        .other          _Z23reduceInterleavedUnrollPiS_j,@"STO_CUDA_ENTRY STV_DEFAULT"
_Z23reduceInterleavedUnrollPiS_j:
.text._Z23reduceInterleavedUnrollPiS_j:
[----:B------:R-:W-:Y:S01]  /*0000*/  LDC R1, c[0x0][0x37c] ;  /* 0x0000df00ff017b82 */ /* 0x000fe20000000800 */
[----:B------:R-:W0:Y:S07]  /*0010*/  S2R R0, SR_CTAID.X ;  /* 0x0000000000007919 */ /* 0x000e2e0000002500 */
[----:B------:R-:W0:Y:S01]  /*0020*/  LDC R3, c[0x0][0x360] ;  /* 0x0000d800ff037b82 */ /* 0x000e220000000800 */
[----:B------:R-:W1:Y:S01]  /*0030*/  LDCU UR4, c[0x0][0x390] ;  /* 0x00007200ff0477ac */ /* 0x000e620008000800 */
[----:B------:R-:W-:Y:S01]  /*0040*/  BSSY.RECONVERGENT B0, `(.L_x_0) ;  /* 0x0000011000007945 */ /* 0x000fe20003800200 */
[----:B------:R-:W2:Y:S05]  /*0050*/  S2R R2, SR_TID.X ;  /* 0x0000000000027919 */ /* 0x000eaa0000002100 */
[----:B------:R-:W3:Y:S01]  /*0060*/  LDC.64 R10, c[0x0][0x380] ;  /* 0x0000e000ff0a7b82 */ /* 0x000ee20000000a00 */
[----:B0-----:R-:W-:-:S04]  /*0070*/  IMAD R5, R0, R3, RZ ;  /* 0x0000000300057224 */ /* 0x001fc800078e02ff */
[----:B------:R-:W-:-:S04]  /*0080*/  IMAD.SHL.U32 R5, R5, 0x2, RZ ;  /* 0x0000000205057824 */ /* 0x000fc800078e00ff */
[----:B--2---:R-:W-:-:S05]  /*0090*/  IMAD.IADD R4, R5, 0x1, R2 ;  /* 0x0000000105047824 */ /* 0x004fca00078e0202 */
[----:B------:R-:W-:-:S04]  /*00a0*/  IADD3 R7, PT, PT, R4, R3, RZ ;  /* 0x0000000304077210 */ /* 0x000fc80007ffe0ff */
[----:B-1----:R-:W-:Y:S01]  /*00b0*/  ISETP.GE.U32.AND P0, PT, R7, UR4, PT ;  /* 0x0000000407007c0c */ /* 0x002fe2000bf06070 */
[----:B------:R-:W0:-:S12]  /*00c0*/  LDCU.64 UR4, c[0x0][0x358] ;  /* 0x00006b00ff0477ac */ /* 0x000e180008000a00 */
[----:B---3--:R-:W-:Y:S05]  /*00d0*/  @P0 BRA `(.L_x_1) ;  /* 0x00000000001c0947 */ /* 0x008fea0003800000 */
[----:B------:R-:W1:Y:S02]  /*00e0*/  LDC.64 R8, c[0x0][0x380] ;  /* 0x0000e000ff087b82 */ /* 0x000e640000000a00 */
[----:B-1----:R-:W-:-:S04]  /*00f0*/  IMAD.WIDE.U32 R6, R7, 0x4, R8 ;  /* 0x0000000407067825 */ /* 0x002fc800078e0008 */
[----:B------:R-:W-:Y:S02]  /*0100*/  IMAD.WIDE.U32 R8, R4, 0x4, R8 ;  /* 0x0000000404087825 */ /* 0x000fe400078e0008 */
[----:B0-----:R-:W2:Y:S04]  /*0110*/  LDG.E R6, desc[UR4][R6.64] ;  /* 0x0000000406067981 */ /* 0x001ea8000c1e1900 */
[----:B------:R-:W2:Y:S02]  /*0120*/  LDG.E R13, desc[UR4][R8.64] ;  /* 0x00000004080d7981 */ /* 0x000ea4000c1e1900 */
[----:B--2---:R-:W-:-:S05]  /*0130*/  IMAD.IADD R13, R6, 0x1, R13 ;  /* 0x00000001060d7824 */ /* 0x004fca00078e020d */
[----:B------:R1:W-:Y:S02]  /*0140*/  STG.E desc[UR4][R8.64], R13 ;  /* 0x0000000d08007986 */ /* 0x0003e4000c101904 */
.L_x_1:
[----:B0-----:R-:W-:Y:S05]  /*0150*/  BSYNC.RECONVERGENT B0 ;  /* 0x0000000000007941 */ /* 0x001fea0003800200 */
.L_x_0:
[----:B------:R-:W-:Y:S01]  /*0160*/  BAR.SYNC.DEFER_BLOCKING 0x0 ;  /* 0x0000000000007b1d */ /* 0x000fe20000010000 */
[----:B------:R-:W-:Y:S01]  /*0170*/  ISETP.GE.U32.AND P0, PT, R3, 0x42, PT ;  /* 0x000000420300780c */ /* 0x000fe20003f06070 */
[----:B------:R-:W-:-:S12]  /*0180*/  IMAD.WIDE.U32 R6, R5, 0x4, R10 ;  /* 0x0000000405067825 */ /* 0x000fd800078e000a */
[----:B------:R-:W-:Y:S05]  /*0190*/  @!P0 BRA `(.L_x_2) ;  /* 0x0000000000a08947 */ /* 0x000fea0003800000 */
[----:B-1----:R-:W-:Y:S01]  /*01a0*/  IMAD.MOV.U32 R8, RZ, RZ, R3 ;  /* 0x000000ffff087224 */ /* 0x002fe200078e0003 */
[----:B------:R-:W0:Y:S06]  /*01b0*/  LDCU UR6, c[0x0][0x390] ;  /* 0x00007200ff0677ac */ /* 0x000e2c0008000800 */
.L_x_5:
[----:B------:R-:W-:Y:S01]  /*01c0*/  MOV R9, R8 ;  /* 0x0000000800097202 */ /* 0x000fe20000000f00 */
[----:B------:R-:W-:Y:S01]  /*01d0*/  BSSY.RECONVERGENT B0, `(.L_x_3) ;  /* 0x0000021000007945 */ /* 0x000fe20003800200 */
[----:B------:R-:W-:-:S04]  /*01e0*/  SHF.R.U32.HI R8, RZ, 0x1, R8 ;  /* 0x00000001ff087819 */ /* 0x000fc80000011608 */
[----:B------:R-:W-:-:S13]  /*01f0*/  ISETP.GE.U32.AND P0, PT, R2, R8, PT ;  /* 0x000000080200720c */ /* 0x000fda0003f06070 */
[----:B-1----:R-:W-:Y:S05]  /*0200*/  @P0 BRA `(.L_x_4) ;  /* 0x0000000000740947 */ /* 0x002fea0003800000 */
[----:B------:R-:W1:Y:S01]  /*0210*/  I2F.U32.RP R12, R8 ;  /* 0x00000008000c7306 */ /* 0x000e620000209000 */
[----:B------:R-:W-:Y:S02]  /*0220*/  IADD3 R13, PT, PT, RZ, -R8, RZ ;  /* 0x80000008ff0d7210 */ /* 0x000fe40007ffe0ff */
[----:B------:R-:W-:-:S05]  /*0230*/  ISETP.NE.U32.AND P2, PT, R8, RZ, PT ;  /* 0x000000ff0800720c */ /* 0x000fca0003f45070 */
[----:B-1----:R-:W1:Y:S02]  /*0240*/  MUFU.RCP R12, R12 ;  /* 0x0000000c000c7308 */ /* 0x002e640000001000 */
[----:B-1----:R-:W-:-:S06]  /*0250*/  VIADD R10, R12, 0xffffffe ;  /* 0x0ffffffe0c0a7836 */ /* 0x002fcc0000000000 */
[----:B------:R1:W2:Y:S02]  /*0260*/  F2I.FTZ.U32.TRUNC.NTZ R11, R10 ;  /* 0x0000000a000b7305 */ /* 0x0002a4000021f000 */
[----:B-1----:R-:W-:Y:S02]  /*0270*/  IMAD.MOV.U32 R10, RZ, RZ, RZ ;  /* 0x000000ffff0a7224 */ /* 0x002fe400078e00ff */
[----:B--2---:R-:W-:-:S04]  /*0280*/  IMAD R13, R13, R11, RZ ;  /* 0x0000000b0d0d7224 */ /* 0x004fc800078e02ff */
[----:B------:R-:W-:-:S06]  /*0290*/  IMAD.HI.U32 R14, R11, R13, R10 ;  /* 0x0000000d0b0e7227 */ /* 0x000fcc00078e000a */
[----:B------:R-:W-:-:S05]  /*02a0*/  IMAD.HI.U32 R11, R14, R3, RZ ;  /* 0x000000030e0b7227 */ /* 0x000fca00078e00ff */
[----:B------:R-:W-:-:S05]  /*02b0*/  IADD3 R13, PT, PT, -R11, RZ, RZ ;  /* 0x000000ff0b0d7210 */ /* 0x000fca0007ffe1ff */
[----:B------:R-:W-:-:S05]  /*02c0*/  IMAD R13, R8, R13, R3 ;  /* 0x0000000d080d7224 */ /* 0x000fca00078e0203 */
[----:B------:R-:W-:-:S13]  /*02d0*/  ISETP.GE.U32.AND P0, PT, R13, R8, PT ;  /* 0x000000080d00720c */ /* 0x000fda0003f06070 */
[----:B------:R-:W-:Y:S01]  /*02e0*/  @P0 IMAD.IADD R13, R13, 0x1, -R8 ;  /* 0x000000010d0d0824 */ /* 0x000fe200078e0a08 */
[----:B------:R-:W-:-:S04]  /*02f0*/  @P0 IADD3 R11, PT, PT, R11, 0x1, RZ ;  /* 0x000000010b0b0810 */ /* 0x000fc80007ffe0ff */
[----:B------:R-:W-:-:S13]  /*0300*/  ISETP.GE.U32.AND P1, PT, R13, R8, PT ;  /* 0x000000080d00720c */ /* 0x000fda0003f26070 */
[----:B------:R-:W-:Y:S01]  /*0310*/  @P1 VIADD R11, R11, 0x1 ;  /* 0x000000010b0b1836 */ /* 0x000fe20000000000 */
[----:B------:R-:W-:-:S05]  /*0320*/  @!P2 LOP3.LUT R11, RZ, R8, RZ, 0x33, !PT ;  /* 0x00000008ff0ba212 */ /* 0x000fca00078e33ff */
[----:B------:R-:W-:-:S05]  /*0330*/  IMAD R12, R11, R2, RZ ;  /* 0x000000020b0c7224 */ /* 0x000fca00078e02ff */
[----:B------:R-:W-:-:S04]  /*0340*/  LEA.HI R11, R11, R12, RZ, 0x1f ;  /* 0x0000000c0b0b7211 */ /* 0x000fc800078ff8ff */
[----:B------:R-:W-:-:S04]  /*0350*/  IADD3 R10, PT, PT, R5, R11, RZ ;  /* 0x0000000b050a7210 */ /* 0x000fc80007ffe0ff */
[----:B0-----:R-:W-:-:S13]  /*0360*/  ISETP.GE.U32.AND P0, PT, R10, UR6, PT ;  /* 0x000000060a007c0c */ /* 0x001fda000bf06070 */
[----:B------:R-:W-:Y:S05]  /*0370*/  @P0 BRA `(.L_x_4) ;  /* 0x0000000000180947 */ /* 0x000fea0003800000 */
[----:B------:R-:W-:-:S04]  /*0380*/  IMAD.WIDE.U32 R10, R11, 0x4, R6 ;  /* 0x000000040b0a7825 */ /* 0x000fc800078e0006 */
[----:B------:R-:W-:Y:S02]  /*0390*/  IMAD.WIDE.U32 R12, R12, 0x4, R6 ;  /* 0x000000040c0c7825 */ /* 0x000fe400078e0006 */
[----:B------:R-:W2:Y:S04]  /*03a0*/  LDG.E R10, desc[UR4][R10.64] ;  /* 0x000000040a0a7981 */ /* 0x000ea8000c1e1900 */
[----:B------:R-:W2:Y:S02]  /*03b0*/  LDG.E R15, desc[UR4][R12.64] ;  /* 0x000000040c0f7981 */ /* 0x000ea4000c1e1900 */
[----:B--2---:R-:W-:-:S05]  /*03c0*/  IMAD.IADD R15, R10, 0x1, R15 ;  /* 0x000000010a0f7824 */ /* 0x004fca00078e020f */
[----:B------:R1:W-:Y:S02]  /*03d0*/  STG.E desc[UR4][R12.64], R15 ;  /* 0x0000000f0c007986 */ /* 0x0003e4000c101904 */
.L_x_4:
[----:B0-----:R-:W-:Y:S05]  /*03e0*/  BSYNC.RECONVERGENT B0 ;  /* 0x0000000000007941 */ /* 0x001fea0003800200 */
.L_x_3:
[----:B------:R-:W-:Y:S01]  /*03f0*/  BAR.SYNC.DEFER_BLOCKING 0x0 ;  /* 0x0000000000007b1d */ /* 0x000fe20000010000 */
[----:B------:R-:W-:-:S13]  /*0400*/  ISETP.GT.U32.AND P0, PT, R9, 0x83, PT ;  /* 0x000000830900780c */ /* 0x000fda0003f04070 */
[----:B------:R-:W-:Y:S05]  /*0410*/  @P0 BRA `(.L_x_5) ;  /* 0xfffffffc00680947 */ /* 0x000fea000383ffff */
.L_x_2:
[----:B------:R-:W-:-:S13]  /*0420*/  ISETP.GT.U32.AND P0, PT, R2, 0x1f, PT ;  /* 0x0000001f0200780c */ /* 0x000fda0003f04070 */
[----:B------:R-:W-:Y:S05]  /*0430*/  @P0 EXIT ;  /* 0x000000000000094d */ /* 0x000fea0003800000 */
[----:B------:R-:W-:Y:S01]  /*0440*/  ISETP.GE.U32.AND P0, PT, R3, 0x21, PT ;  /* 0x000000210300780c */ /* 0x000fe20003f06070 */
[----:B------:R-:W-:-:S12]  /*0450*/  BSSY.RECONVERGENT B0, `(.L_x_6) ;  /* 0x000001b000007945 */ /* 0x000fd80003800200 */
[----:B------:R-:W-:Y:S05]  /*0460*/  @!P0 BRA `(.L_x_7) ;  /* 0x00000000004c8947 */ /* 0x000fea0003800000 */
[----:B------:R-:W0:Y:S01]  /*0470*/  LDCU UR6, c[0x0][0x390] ;  /* 0x00007200ff0677ac */ /* 0x000e220008000800 */
[----:B-1----:R-:W-:Y:S01]  /*0480*/  SHF.R.U32.HI R9, RZ, 0x5, R3 ;  /* 0x00000005ff097819 */ /* 0x002fe20000011603 */
[----:B------:R-:W-:Y:S04]  /*0490*/  BSSY.RECONVERGENT B1, `(.L_x_8) ;  /* 0x000000a000017945 */ /* 0x000fe80003800200 */
[----:B------:R-:W-:-:S05]  /*04a0*/  IMAD R8, R9, R2, RZ ;  /* 0x0000000209087224 */ /* 0x000fca00078e02ff */
[----:B------:R-:W-:-:S04]  /*04b0*/  IADD3 R4, PT, PT, R5, R8, RZ ;  /* 0x0000000805047210 */ /* 0x000fc80007ffe0ff */
[----:B------:R-:W-:Y:S02]  /*04c0*/  LEA.HI R5, R3, R4, RZ, 0x1a ;  /* 0x0000000403057211 */ /* 0x000fe400078fd0ff */
[----:B0-----:R-:W-:Y:S01]  /*04d0*/  ISETP.GE.U32.AND P0, PT, R4, UR6, PT ;  /* 0x0000000604007c0c */ /* 0x001fe2000bf06070 */
[----:B------:R-:W-:Y:S01]  /*04e0*/  IMAD.MOV.U32 R4, RZ, RZ, RZ ;  /* 0x000000ffff047224 */ /* 0x000fe200078e00ff */
[----:B------:R-:W-:-:S11]  /*04f0*/  ISETP.GE.U32.AND P1, PT, R5, UR6, PT ;  /* 0x0000000605007c0c */ /* 0x000fd6000bf26070 */
[----:B------:R-:W-:Y:S05]  /*0500*/  @P0 BRA `(.L_x_9) ;  /* 0x0000000000080947 */ /* 0x000fea0003800000 */
[----:B------:R-:W-:-:S06]  /*0510*/  IMAD.WIDE.U32 R4, R8, 0x4, R6 ;  /* 0x0000000408047825 */ /* 0x000fcc00078e0006 */
[----:B------:R0:W5:Y:S02]  /*0520*/  LDG.E R4, desc[UR4][R4.64] ;  /* 0x0000000404047981 */ /* 0x000164000c1e1900 */
.L_x_9:
[----:B------:R-:W-:Y:S05]  /*0530*/  BSYNC.RECONVERGENT B1 ;  /* 0x0000000000017941 */ /* 0x000fea0003800200 */
.L_x_8:
[----:B------:R-:W-:Y:S05]  /*0540*/  @P1 BRA `(.L_x_10) ;  /* 0x00000000002c1947 */ /* 0x000fea0003800000 */
[----:B------:R-:W-:-:S05]  /*0550*/  LEA.HI R3, R3, R8, RZ, 0x1a ;  /* 0x0000000803037211 */ /* 0x000fca00078fd0ff */
[----:B------:R-:W-:-:S06]  /*0560*/  IMAD.WIDE.U32 R6, R3, 0x4, R6 ;  /* 0x0000000403067825 */ /* 0x000fcc00078e0006 */
[----:B------:R-:W2:Y:S02]  /*0570*/  LDG.E R7, desc[UR4][R6.64] ;  /* 0x0000000406077981 */ /* 0x000ea4000c1e1900 */
[----:B--2--5:R-:W-:Y:S01]  /*0580*/  IADD3 R4, PT, PT, R4, R7, RZ ;  /* 0x0000000704047210 */ /* 0x024fe20007ffe0ff */
[----:B------:R-:W-:Y:S06]  /*0590*/  BRA `(.L_x_10) ;  /* 0x0000000000187947 */ /* 0x000fec0003800000 */
.L_x_7:
[----:B------:R-:W0:Y:S02]  /*05a0*/  LDCU UR6, c[0x0][0x390] ;  /* 0x00007200ff0677ac */ /* 0x000e240008000800 */
[----:B0-----:R-:W-:Y:S01]  /*05b0*/  ISETP.GE.U32.AND P0, PT, R4, UR6, PT ;  /* 0x0000000604007c0c */ /* 0x001fe2000bf06070 */
[----:B------:R-:W-:-:S12]  /*05c0*/  IMAD.MOV.U32 R4, RZ, RZ, RZ ;  /* 0x000000ffff047224 */ /* 0x000fd800078e00ff */
[----:B------:R-:W-:Y:S05]  /*05d0*/  @P0 BRA `(.L_x_10) ;  /* 0x0000000000080947 */ /* 0x000fea0003800000 */
[----:B------:R-:W-:-:S05]  /*05e0*/  IMAD.WIDE.U32 R6, R2, 0x4, R6 ;  /* 0x0000000402067825 */ /* 0x000fca00078e0006 */
[----:B------:R0:W5:Y:S02]  /*05f0*/  LDG.E R4, desc[UR4][R6.64] ;  /* 0x0000000406047981 */ /* 0x000164000c1e1900 */
.L_x_10:
[----:B------:R-:W-:Y:S05]  /*0600*/  BSYNC.RECONVERGENT B0 ;  /* 0x0000000000007941 */ /* 0x000fea0003800200 */
.L_x_6:
[----:B-----5:R-:W2:Y:S01]  /*0610*/  SHFL.DOWN PT, R3, R4, 0x10, 0x1f ;  /* 0x0a001f0004037f89 */ /* 0x020ea200000e0000 */
[----:B------:R-:W-:Y:S02]  /*0620*/  ISETP.NE.AND P0, PT, R2, RZ, PT ;  /* 0x000000ff0200720c */ /* 0x000fe40003f05270 */
[----:B--2---:R-:W-:-:S05]  /*0630*/  IADD3 R3, PT, PT, R3, R4, RZ ;  /* 0x0000000403037210 */ /* 0x004fca0007ffe0ff */
[----:B0-----:R-:W0:Y:S02]  /*0640*/  SHFL.DOWN PT, R6, R3, 0x8, 0x1f ;  /* 0x09001f0003067f89 */ /* 0x001e2400000e0000 */
[----:B0-----:R-:W-:-:S05]  /*0650*/  IMAD.IADD R6, R3, 0x1, R6 ;  /* 0x0000000103067824 */ /* 0x001fca00078e0206 */
[----:B------:R-:W0:Y:S02]  /*0660*/  SHFL.DOWN PT, R5, R6, 0x4, 0x1f ;  /* 0x08801f0006057f89 */ /* 0x000e2400000e0000 */
[----:B0-----:R-:W-:-:S05]  /*0670*/  IADD3 R5, PT, PT, R6, R5, RZ ;  /* 0x0000000506057210 */ /* 0x001fca0007ffe0ff */
[----:B-1----:R-:W0:Y:S02]  /*0680*/  SHFL.DOWN PT, R8, R5, 0x2, 0x1f ;  /* 0x08401f0005087f89 */ /* 0x002e2400000e0000 */
[----:B0-----:R-:W-:-:S05]  /*0690*/  IMAD.IADD R8, R5, 0x1, R8 ;  /* 0x0000000105087824 */ /* 0x001fca00078e0208 */
[----:B------:R0:W1:Y:S01]  /*06a0*/  SHFL.DOWN PT, R7, R8, 0x1, 0x1f ;  /* 0x08201f0008077f89 */ /* 0x00006200000e0000 */
[----:B------:R-:W-:Y:S05]  /*06b0*/  @P0 EXIT ;  /* 0x000000000000094d */ /* 0x000fea0003800000 */
[----:B------:R-:W2:Y:S01]  /*06c0*/  LDC.64 R2, c[0x0][0x388] ;  /* 0x0000e200ff027b82 */ /* 0x000ea20000000a00 */
[----:B-1----:R-:W-:Y:S01]  /*06d0*/  IADD3 R7, PT, PT, R8, R7, RZ ;  /* 0x0000000708077210 */ /* 0x002fe20007ffe0ff */
[----:B--2---:R-:W-:-:S05]  /*06e0*/  IMAD.WIDE.U32 R2, R0, 0x4, R2 ;  /* 0x0000000400027825 */ /* 0x004fca00078e0002 */
[----:B------:R-:W-:Y:S01]  /*06f0*/  STG.E desc[UR4][R2.64], R7 ;  /* 0x0000000702007986 */ /* 0x000fe2000c101904 */
[----:B------:R-:W-:Y:S05]  /*0700*/  EXIT ;  /* 0x000000000000794d */ /* 0x000fea0003800000 */
.L_x_11:
[----:B------:R-:W-:-:S00]  /*0710*/  BRA `(.L_x_11) ;  /* 0xfffffffc00fc7947 */ /* 0x000fc0000383ffff */
[----:B------:R-:W-:-:S00]  /*0720*/  NOP ;  /* 0x0000000000007918 */ /* 0x000fc00000000000 */
        /* <DEDUP_REMOVED lines=13> */
.L_x_12:


//--------------------- .nv.shared.reserved.0     --------------------------
	.section	.nv.shared.reserved.0,"aw",@nobits
	.weak		__nv_reservedSMEM_offset_0_alias
	.size		__nv_reservedSMEM_offset_0_alias, 0, 64
	.other		__nv_reservedSMEM_offset_0_alias,@"STO_CUDA_RESERVED_SHARED STV_DEFAULT"
__nv_reservedSMEM_offset_0_alias:
	.zero		0
	.zero		64


//--------------------- .nv.constant0._Z23reduceInterleavedUnrollPiS_j --------------------------
	.section	.nv.constant0._Z23reduceInterleavedUnrollPiS_j,"a",@progbits
	.sectionflags	@""
	.align	4
.nv.constant0._Z23reduceInterleavedUnrollPiS_j:
	.zero		916


//--------------------- SYMBOLS --------------------------

	.type		.nv.reservedSmem.offset0,@object
	.size		.nv.reservedSmem.offset0,0x4
